//
// Generated by NVIDIA NVVM Compiler
//
// Compiler Build ID: CL-36424714
// Cuda compilation tools, release 13.0, V13.0.88
// Based on NVVM 20.0.0
//

.version 9.0
.target sm_100
.address_size 64

	// .globl	_Z6warmupv
.extern .func  (.param .b32 func_retval0) vprintf
(
	.param .b64 vprintf_param_0,
	.param .b64 vprintf_param_1
)
;
.global .align 1 .b8 $str[17] = {119, 97, 114, 109, 117, 112, 32, 99, 111, 109, 112, 108, 101, 116, 101, 10};

.visible .entry _Z6warmupv()
{
	.reg .pred 	%p<2>;
	.reg .b32 	%r<8>;
	.reg .b64 	%rd<3>;

	mov.u32 	%r1, %ctaid.x;
	mov.u32 	%r2, %ntid.x;
	mul.lo.s32 	%r3, %r1, %r2;
	mov.u32 	%r4, %tid.x;
	neg.s32 	%r5, %r4;
	setp.ne.s32 	%p1, %r3, %r5;
	@%p1 bra 	$L__BB0_2;
	mov.u64 	%rd1, $str;
	cvta.global.u64 	%rd2, %rd1;
	{ // callseq 0, 0
	.param .b64 param0;
	st.param.b64 	[param0], %rd2;
	.param .b64 param1;
	st.param.b64 	[param1], 0;
	.param .b32 retval0;
	call.uni (retval0), 
	vprintf, 
	(
	param0, 
	param1
	);
	ld.param.b32 	%r6, [retval0];
	} // callseq 0
$L__BB0_2:
	ret;

}
	// .globl	_Z13reduce_by_keyPKiS0_Pii
.visible .entry _Z13reduce_by_keyPKiS0_Pii(
	.param .u64 .ptr .align 1 _Z13reduce_by_keyPKiS0_Pii_param_0,
	.param .u64 .ptr .align 1 _Z13reduce_by_keyPKiS0_Pii_param_1,
	.param .u64 .ptr .align 1 _Z13reduce_by_keyPKiS0_Pii_param_2,
	.param .u32 _Z13reduce_by_keyPKiS0_Pii_param_3
)
{
	.reg .pred 	%p<5>;
	.reg .b32 	%r<32>;
	.reg .b64 	%rd<13>;

	ld.param.u64 	%rd5, [_Z13reduce_by_keyPKiS0_Pii_param_0];
	ld.param.u64 	%rd3, [_Z13reduce_by_keyPKiS0_Pii_param_1];
	ld.param.u64 	%rd4, [_Z13reduce_by_keyPKiS0_Pii_param_2];
	ld.param.u32 	%r14, [_Z13reduce_by_keyPKiS0_Pii_param_3];
	cvta.to.global.u64 	%rd1, %rd5;
	mov.u32 	%r16, %ctaid.x;
	mov.u32 	%r1, %ntid.x;
	mov.u32 	%r17, %tid.x;
	mad.lo.s32 	%r25, %r16, %r1, %r17;
	setp.ge.s32 	%p1, %r25, %r14;
	mov.b32 	%r28, 0;
	mov.u32 	%r26, %r28;
	@%p1 bra 	$L__BB1_7;
	mov.u32 	%r19, %nctaid.x;
	mul.lo.s32 	%r3, %r1, %r19;
	cvta.to.global.u64 	%rd2, %rd3;
	mov.b32 	%r26, 0;
	mov.u32 	%r28, %r26;
$L__BB1_2:
	mul.wide.s32 	%rd6, %r25, 4;
	add.s64 	%rd7, %rd2, %rd6;
	ld.global.nc.u32 	%r20, [%rd7];
	setp.eq.s32 	%p2, %r20, 1;
	@%p2 bra 	$L__BB1_5;
	setp.ne.s32 	%p3, %r20, 0;
	@%p3 bra 	$L__BB1_6;
	add.s64 	%rd11, %rd1, %rd6;
	ld.global.nc.u32 	%r22, [%rd11];
	add.s32 	%r28, %r22, %r28;
	bra.uni 	$L__BB1_6;
$L__BB1_5:
	add.s64 	%rd9, %rd1, %rd6;
	ld.global.nc.u32 	%r21, [%rd9];
	add.s32 	%r26, %r21, %r26;
$L__BB1_6:
	add.s32 	%r25, %r25, %r3;
	setp.lt.s32 	%p4, %r25, %r14;
	@%p4 bra 	$L__BB1_2;
$L__BB1_7:
	cvta.to.global.u64 	%rd12, %rd4;
	atom.global.add.u32 	%r23, [%rd12], %r28;
	atom.global.add.u32 	%r24, [%rd12+4], %r26;
	ret;

}


// ===== COMPILED SASS (sm_100) =====

	.target	sm_100

	.elftype	@"ET_EXEC"


//--------------------- .note.nv.tkinfo           --------------------------
	.section	.note.nv.tkinfo,"",@"SHT_NOTE"
	.sectionflags	@"SHF_NOTE_NV_TKINFO"
	.tkinfo
        /*0018*/ 	.word	0x00000002
        /*0030*/ 	.string	""
        /*0030*/ 	.string	"ptxas"
        /*0030*/ 	.string	"Cuda compilation tools, release 13.0, V13.0.88"
        /*0030*/ 	.string	"Build cuda_13.0.r13.0/compiler.36424714_0"
        /*0030*/ 	.string	"-arch sm_100 -m 64 "



//--------------------- .note.nv.cuinfo           --------------------------
	.section	.note.nv.cuinfo,"",@"SHT_NOTE"
	.sectionflags	@"SHF_NOTE_NV_CUINFO"
        /*0018*/ 	.short	0x0002
        /*001a*/ 	.short	0x0064
        /*001c*/ 	.short	0x0082
	.zero		2


//--------------------- .nv.info                  --------------------------
	.section	.nv.info,"",@"SHT_CUDA_INFO"
	.align	4


	//----- nvinfo : EIATTR_REGCOUNT
	.align		4
        /*0000*/ 	.byte	0x04, 0x2f
        /*0002*/ 	.short	(.L_2 - .L_1)
	.align		4
.L_1:
        /*0004*/ 	.word	index@(_Z6warmupv)
        /*0008*/ 	.word	0x00000018


	//----- nvinfo : EIATTR_FRAME_SIZE
	.align		4
.L_2:
        /*000c*/ 	.byte	0x04, 0x11
        /*000e*/ 	.short	(.L_4 - .L_3)
	.align		4
.L_3:
        /*0010*/ 	.word	index@(_Z6warmupv)
        /*0014*/ 	.word	0x00000000


	//----- nvinfo : EIATTR_REGCOUNT
	.align		4
.L_4:
        /*0018*/ 	.byte	0x04, 0x2f
        /*001a*/ 	.short	(.L_6 - .L_5)
	.align		4
.L_5:
        /*001c*/ 	.word	index@(_Z13reduce_by_keyPKiS0_Pii)
        /*0020*/ 	.word	0x00000010


	//----- nvinfo : EIATTR_FRAME_SIZE
	.align		4
.L_6:
        /*0024*/ 	.byte	0x04, 0x11
        /*0026*/ 	.short	(.L_8 - .L_7)
	.align		4
.L_7:
        /*0028*/ 	.word	index@(_Z13reduce_by_keyPKiS0_Pii)
        /*002c*/ 	.word	0x00000000


	//----- nvinfo : EIATTR_MIN_STACK_SIZE
	.align		4
.L_8:
        /*0030*/ 	.byte	0x04, 0x12
        /*0032*/ 	.short	(.L_10 - .L_9)
	.align		4
.L_9:
        /*0034*/ 	.word	index@(_Z13reduce_by_keyPKiS0_Pii)
        /*0038*/ 	.word	0x00000000


	//----- nvinfo : EIATTR_MIN_STACK_SIZE
	.align		4
.L_10:
        /*003c*/ 	.byte	0x04, 0x12
        /*003e*/ 	.short	(.L_12 - .L_11)
	.align		4
.L_11:
        /*0040*/ 	.word	index@(_Z6warmupv)
        /*0044*/ 	.word	0x00000000
.L_12:


//--------------------- .nv.compat                --------------------------
	.section	.nv.compat,"",@"SHT_CUDA_COMPAT_INFO"
	.align	4
        /*0000*/ 	.byte	0x02, 0x09, 0x00, 0x00, 0x02, 0x02, 0x01, 0x00, 0x02, 0x05, 0x05, 0x00, 0x03, 0x07, 0x01, 0x01
        /*0010*/ 	.byte	0x02, 0x03, 0x00, 0x00, 0x02, 0x06, 0x01, 0x00, 0x04, 0x0b, 0x08, 0x00, 0x09, 0x00, 0x00, 0x00
        /*0020*/ 	.byte	0x00, 0x00, 0x00, 0x00


//--------------------- .nv.info._Z13reduce_by_keyPKiS0_Pii --------------------------
	.section	.nv.info._Z13reduce_by_keyPKiS0_Pii,"",@"SHT_CUDA_INFO"
	.sectionflags	@""
	.align	4


	//----- nvinfo : EIATTR_CUDA_API_VERSION
	.align		4
        /*0000*/ 	.byte	0x04, 0x37
        /*0002*/ 	.short	(.L_14 - .L_13)
.L_13:
        /*0004*/ 	.word	0x00000082


	//----- nvinfo : EIATTR_KPARAM_INFO
	.align		4
.L_14:
        /*0008*/ 	.byte	0x04, 0x17
        /*000a*/ 	.short	(.L_16 - .L_15)
.L_15:
        /*000c*/ 	.word	0x00000000
        /*0010*/ 	.short	0x0003
        /*0012*/ 	.short	0x0018
        /*0014*/ 	.byte	0x00, 0xf0, 0x11, 0x00


	//----- nvinfo : EIATTR_KPARAM_INFO
	.align		4
.L_16:
        /*0018*/ 	.byte	0x04, 0x17
        /*001a*/ 	.short	(.L_18 - .L_17)
.L_17:
        /*001c*/ 	.word	0x00000000
        /*0020*/ 	.short	0x0002
        /*0022*/ 	.short	0x0010
        /*0024*/ 	.byte	0x00, 0xf5, 0x21, 0x00


	//----- nvinfo : EIATTR_KPARAM_INFO
	.align		4
.L_18:
        /*0028*/ 	.byte	0x04, 0x17
        /*002a*/ 	.short	(.L_20 - .L_19)
.L_19:
        /*002c*/ 	.word	0x00000000
        /*0030*/ 	.short	0x0001
        /*0032*/ 	.short	0x0008
        /*0034*/ 	.byte	0x00, 0xf5, 0x21, 0x00


	//----- nvinfo : EIATTR_KPARAM_INFO
	.align		4
.L_20:
        /*0038*/ 	.byte	0x04, 0x17
        /*003a*/ 	.short	(.L_22 - .L_21)
.L_21:
        /*003c*/ 	.word	0x00000000
        /*0040*/ 	.short	0x0000
        /*0042*/ 	.short	0x0000
        /*0044*/ 	.byte	0x00, 0xf5, 0x21, 0x00


	//----- nvinfo : EIATTR_SPARSE_MMA_MASK
	.align		4
.L_22:
        /*0048*/ 	.byte	0x03, 0x50
        /*004a*/ 	.short	0x0000


	//----- nvinfo : EIATTR_MAXREG_COUNT
	.align		4
        /*004c*/ 	.byte	0x03, 0x1b
        /*004e*/ 	.short	0x00ff


	//----- nvinfo : EIATTR_MERCURY_ISA_VERSION
	.align		4
        /*0050*/ 	.byte	0x03, 0x5f
        /*0052*/ 	.short	0x0101


	//----- nvinfo : EIATTR_INT_WARP_WIDE_INSTR_OFFSETS
	.align		4
        /*0054*/ 	.byte	0x04, 0x31
        /*0056*/ 	.short	(.L_24 - .L_23)


	//   ....[0]....
.L_23:
        /*0058*/ 	.word	0x00000270


	//   ....[1]....
        /*005c*/ 	.word	0x00000290


	//   ....[2]....
        /*0060*/ 	.word	0x000002b0


	//----- nvinfo : EIATTR_VRC_CTA_INIT_COUNT
	.align		4
.L_24:
        /*0064*/ 	.byte	0x02, 0x4a
	.zero		1
	.zero		1


	//----- nvinfo : EIATTR_EXIT_INSTR_OFFSETS
	.align		4
        /*0068*/ 	.byte	0x04, 0x1c
        /*006a*/ 	.short	(.L_26 - .L_25)


	//   ....[0]....
.L_25:
        /*006c*/ 	.word	0x00000350


	//----- nvinfo : EIATTR_CRS_STACK_SIZE
	.align		4
.L_26:
        /*0070*/ 	.byte	0x04, 0x1e
        /*0072*/ 	.short	(.L_28 - .L_27)
.L_27:
        /*0074*/ 	.word	0x00000000


	//----- nvinfo : EIATTR_CBANK_PARAM_SIZE
	.align		4
.L_28:
        /*0078*/ 	.byte	0x03, 0x19
        /*007a*/ 	.short	0x001c


	//----- nvinfo : EIATTR_PARAM_CBANK
	.align		4
        /*007c*/ 	.byte	0x04, 0x0a
        /*007e*/ 	.short	(.L_30 - .L_29)
	.align		4
.L_29:
        /*0080*/ 	.word	index@(.nv.constant0._Z13reduce_by_keyPKiS0_Pii)
        /*0084*/ 	.short	0x0380
        /*0086*/ 	.short	0x001c


	//----- nvinfo : EIATTR_SW_WAR
	.align		4
.L_30:
        /*0088*/ 	.byte	0x04, 0x36
        /*008a*/ 	.short	(.L_32 - .L_31)
.L_31:
        /*008c*/ 	.word	0x00000008
.L_32:


//--------------------- .nv.info._Z6warmupv       --------------------------
	.section	.nv.info._Z6warmupv,"",@"SHT_CUDA_INFO"
	.sectionflags	@""
	.align	4


	//----- nvinfo : EIATTR_CUDA_API_VERSION
	.align		4
        /*0000*/ 	.byte	0x04, 0x37
        /*0002*/ 	.short	(.L_34 - .L_33)
.L_33:
        /*0004*/ 	.word	0x00000082


	//----- nvinfo : EIATTR_SPARSE_MMA_MASK
	.align		4
.L_34:
        /*0008*/ 	.byte	0x03, 0x50
        /*000a*/ 	.short	0x0000


	//----- nvinfo : EIATTR_MAXREG_COUNT
	.align		4
        /*000c*/ 	.byte	0x03, 0x1b
        /*000e*/ 	.short	0x00ff


	//----- nvinfo : EIATTR_EXTERNS
	.align		4
        /*0010*/ 	.byte	0x04, 0x0f
        /*0012*/ 	.short	(.L_36 - .L_35)


	//   ....[0]....
	.align		4
.L_35:
        /*0014*/ 	.word	index@(vprintf)


	//----- nvinfo : EIATTR_MERCURY_ISA_VERSION
	.align		4
.L_36:
        /*0018*/ 	.byte	0x03, 0x5f
        /*001a*/ 	.short	0x0101


	//----- nvinfo : EIATTR_VRC_CTA_INIT_COUNT
	.align		4
        /*001c*/ 	.byte	0x02, 0x4a
	.zero		1
	.zero		1


	//----- nvinfo : EIATTR_SYSCALL_OFFSETS
	.align		4
        /*0020*/ 	.byte	0x04, 0x46
        /*0022*/ 	.short	(.L_38 - .L_37)


	//   ....[0]....
.L_37:
        /*0024*/ 	.word	0x000000f0


	//----- nvinfo : EIATTR_EXIT_INSTR_OFFSETS
	.align		4
.L_38:
        /*0028*/ 	.byte	0x04, 0x1c
        /*002a*/ 	.short	(.L_40 - .L_39)


	//   ....[0]....
.L_39:
        /*002c*/ 	.word	0x00000070


	//   ....[1]....
        /*0030*/ 	.word	0x00000100


	//----- nvinfo : EIATTR_CRS_STACK_SIZE
	.align		4
.L_40:
        /*0034*/ 	.byte	0x04, 0x1e
        /*0036*/ 	.short	(.L_42 - .L_41)
.L_41:
        /*0038*/ 	.word	0x00000000


	//----- nvinfo : EIATTR_SW_WAR
	.align		4
.L_42:
        /*003c*/ 	.byte	0x04, 0x36
        /*003e*/ 	.short	(.L_44 - .L_43)
.L_43:
        /*0040*/ 	.word	0x00000008
.L_44:


//--------------------- .nv.callgraph             --------------------------
	.section	.nv.callgraph,"",@"SHT_CUDA_CALLGRAPH"
	.align	4
	.sectionentsize	8
	.align		4
        /*0000*/ 	.word	0x00000000
	.align		4
        /*0004*/ 	.word	0xffffffff
	.align		4
        /*0008*/ 	.word	index@(_Z6warmupv)
	.align		4
        /*000c*/ 	.word	index@(vprintf)
	.align		4
        /*0010*/ 	.word	0x00000000
	.align		4
        /*0014*/ 	.word	0xfffffffe
	.align		4
        /*0018*/ 	.word	0x00000000
	.align		4
        /*001c*/ 	.word	0xfffffffd
	.align		4
        /*0020*/ 	.word	0x00000000
	.align		4
        /*0024*/ 	.word	0xfffffffc


//--------------------- .nv.constant4             --------------------------
	.section	.nv.constant4,"a",@progbits
	.align	8
	.align		8
.nv.constant4:
        /*0000*/ 	.dword	$str
	.align		8
        /*0008*/ 	.dword	vprintf


//--------------------- .text._Z13reduce_by_keyPKiS0_Pii --------------------------
	.section	.text._Z13reduce_by_keyPKiS0_Pii,"ax",@progbits
	.align	128
        .global         _Z13reduce_by_keyPKiS0_Pii
        .type           _Z13reduce_by_keyPKiS0_Pii,@function
        .size           _Z13reduce_by_keyPKiS0_Pii,(.L_x_9 - _Z13reduce_by_keyPKiS0_Pii)
        .other          _Z13reduce_by_keyPKiS0_Pii,@"STO_CUDA_ENTRY STV_DEFAULT"
_Z13reduce_by_keyPKiS0_Pii:
.text._Z13reduce_by_keyPKiS0_Pii:
[----:B------:R-:W-:Y:S01]  /*0000*/  LDC R1, c[0x0][0x37c] ;  /* 0x0000df00ff017b82 */ /* 0x000fe20000000800 */
[----:B------:R-:W0:Y:S07]  /*0010*/  S2R R0, SR_TID.X ;  /* 0x0000000000007919 */ /* 0x000e2e0000002100 */
[----:B------:R-:W0:Y:S01]  /*0020*/  S2UR UR4, SR_CTAID.X ;  /* 0x00000000000479c3 */ /* 0x000e220000002500 */
[----:B------:R-:W1:Y:S01]  /*0030*/  LDCU UR5, c[0x0][0x398] ;  /* 0x00007300ff0577ac */ /* 0x000e620008000800 */
[----:B------:R-:W-:Y:S01]  /*0040*/  BSSY.RECONVERGENT B0, `(.L_x_0) ;  /* 0x0000020000007945 */ /* 0x000fe20003800200 */
[----:B------:R-:W-:Y:S01]  /*0050*/  CS2R R8, SRZ ;  /* 0x0000000000087805 */ /* 0x000fe2000001ff00 */
[----:B------:R-:W2:Y:S04]  /*0060*/  LDCU.64 UR8, c[0x0][0x358] ;  /* 0x00006b00ff0877ac */ /* 0x000ea80008000a00 */
[----:B------:R-:W0:Y:S01]  /*0070*/  LDC R11, c[0x0][0x360] ;  /* 0x0000d800ff0b7b82 */ /* 0x000e220000000800 */
[----:B------:R-:W3:Y:S01]  /*0080*/  LDCU UR10, c[0x0][0x398] ;  /* 0x00007300ff0a77ac */ /* 0x000ee20008000800 */
[----:B0-----:R-:W-:-:S05]  /*0090*/  IMAD R0, R11, UR4, R0 ;  /* 0x000000040b007c24 */ /* 0x001fca000f8e0200 */
[----:B-1----:R-:W-:-:S13]  /*00a0*/  ISETP.GE.AND P0, PT, R0, UR5, PT ;  /* 0x0000000500007c0c */ /* 0x002fda000bf06270 */
[----:B--23--:R-:W-:Y:S05]  /*00b0*/  @P0 BRA `(.L_x_1) ;  /* 0x0000000000600947 */ /* 0x00cfea0003800000 */
[----:B------:R-:W0:Y:S01]  /*00c0*/  LDC.64 R2, c[0x0][0x380] ;  /* 0x0000e000ff027b82 */ /* 0x000e220000000a00 */
[----:B------:R-:W1:Y:S01]  /*00d0*/  LDCU UR4, c[0x0][0x370] ;  /* 0x00006e00ff0477ac */ /* 0x000e620008000800 */
[----:B------:R-:W-:-:S06]  /*00e0*/  CS2R R8, SRZ ;  /* 0x0000000000087805 */ /* 0x000fcc000001ff00 */
[----:B------:R-:W2:Y:S01]  /*00f0*/  LDC.64 R4, c[0x0][0x388] ;  /* 0x0000e200ff047b82 */ /* 0x000ea20000000a00 */
[----:B-1----:R-:W-:-:S07]  /*0100*/  IMAD R11, R11, UR4, RZ ;  /* 0x000000040b0b7c24 */ /* 0x002fce000f8e02ff */
.L_x_5:
[----:B--2---:R-:W-:-:S06]  /*0110*/  IMAD.WIDE R6, R0, 0x4, R4 ;  /* 0x0000000400067825 */ /* 0x004fcc00078e0204 */
[----:B------:R-:W2:Y:S01]  /*0120*/  LDG.E.CONSTANT R6, desc[UR8][R6.64] ;  /* 0x0000000806067981 */ /* 0x000ea2000c1e9900 */
[--C-:B------:R-:W-:Y:S01]  /*0130*/  IMAD.MOV.U32 R13, RZ, RZ, R0.reuse ;  /* 0x000000ffff0d7224 */ /* 0x100fe200078e0000 */
[----:B------:R-:W-:Y:S01]  /*0140*/  BSSY.RECONVERGENT B1, `(.L_x_2) ;  /* 0x000000e000017945 */ /* 0x000fe20003800200 */
[----:B------:R-:W-:-:S05]  /*0150*/  IMAD.IADD R0, R11, 0x1, R0 ;  /* 0x000000010b007824 */ /* 0x000fca00078e0200 */
[----:B------:R-:W-:Y:S02]  /*0160*/  ISETP.GE.AND P0, PT, R0, UR10, PT ;  /* 0x0000000a00007c0c */ /* 0x000fe4000bf06270 */
[----:B--2---:R-:W-:-:S13]  /*0170*/  ISETP.NE.AND P1, PT, R6, 0x1, PT ;  /* 0x000000010600780c */ /* 0x004fda0003f25270 */
[----:B------:R-:W-:Y:S05]  /*0180*/  @!P1 BRA `(.L_x_3) ;  /* 0x0000000000189947 */ /* 0x000fea0003800000 */
[----:B------:R-:W-:-:S13]  /*0190*/  ISETP.NE.AND P1, PT, R6, RZ, PT ;  /* 0x000000ff0600720c */ /* 0x000fda0003f25270 */
[----:B------:R-:W-:Y:S05]  /*01a0*/  @P1 BRA `(.L_x_4) ;  /* 0x00000000001c1947 */ /* 0x000fea0003800000 */
[----:B0-----:R-:W-:-:S06]  /*01b0*/  IMAD.WIDE R6, R13, 0x4, R2 ;  /* 0x000000040d067825 */ /* 0x001fcc00078e0202 */
[----:B------:R-:W2:Y:S02]  /*01c0*/  LDG.E.CONSTANT R7, desc[UR8][R6.64] ;  /* 0x0000000806077981 */ /* 0x000ea4000c1e9900 */
[----:B--2---:R-:W-:Y:S01]  /*01d0*/  IADD3 R8, PT, PT, R8, R7, RZ ;  /* 0x0000000708087210 */ /* 0x004fe20007ffe0ff */
[----:B------:R-:W-:Y:S06]  /*01e0*/  BRA `(.L_x_4) ;  /* 0x00000000000c7947 */ /* 0x000fec0003800000 */
.L_x_3:
[----:B0-----:R-:W-:-:S06]  /*01f0*/  IMAD.WIDE R6, R13, 0x4, R2 ;  /* 0x000000040d067825 */ /* 0x001fcc00078e0202 */
[----:B------:R-:W2:Y:S02]  /*0200*/  LDG.E.CONSTANT R6, desc[UR8][R6.64] ;  /* 0x0000000806067981 */ /* 0x000ea4000c1e9900 */
[----:B--2---:R-:W-:-:S07]  /*0210*/  IMAD.IADD R9, R9, 0x1, R6 ;  /* 0x0000000109097824 */ /* 0x004fce00078e0206 */
.L_x_4:
[----:B------:R-:W-:Y:S05]  /*0220*/  BSYNC.RECONVERGENT B1 ;  /* 0x0000000000017941 */ /* 0x000fea0003800200 */
.L_x_2:
[----:B------:R-:W-:Y:S05]  /*0230*/  @!P0 BRA `(.L_x_5) ;  /* 0xfffffffc00b48947 */ /* 0x000fea000383ffff */
.L_x_1:
[----:B------:R-:W-:Y:S05]  /*0240*/  BSYNC.RECONVERGENT B0 ;  /* 0x0000000000007941 */ /* 0x000fea0003800200 */
.L_x_0:
[----:B------:R-:W1:Y:S01]  /*0250*/  S2R R0, SR_LANEID ;  /* 0x0000000000007919 */ /* 0x000e620000000000 */
[----:B------:R-:W2:Y:S01]  /*0260*/  LDCU.64 UR6, c[0x0][0x390] ;  /* 0x00007200ff0677ac */ /* 0x000ea20008000a00 */
[----:B------:R-:W3:Y:S08]  /*0270*/  REDUX.SUM UR11, R8 ;  /* 0x00000000080b73c4 */ /* 0x000ef0000000c000 */
[----:B0-----:R-:W0:Y:S01]  /*0280*/  LDC.64 R2, c[0x0][0x390] ;  /* 0x0000e400ff027b82 */ /* 0x001e220000000a00 */
[----:B------:R-:W-:-:S02]  /*0290*/  VOTEU.ANY UR4, UPT, PT ;  /* 0x0000000000047886 */ /* 0x000fc400038e0100 */
[----:B------:R-:W-:-:S05]  /*02a0*/  UFLO.U32 UR4, UR4 ;  /* 0x00000004000472bd */ /* 0x000fca00080e0000 */
[----:B------:R-:W4:Y:S01]  /*02b0*/  REDUX.SUM UR12, R9 ;  /* 0x00000000090c73c4 */ /* 0x000f22000000c000 */
[----:B--2---:R-:W-:-:S06]  /*02c0*/  UIADD3 UR5, UP0, UPT, UR6, 0x4, URZ ;  /* 0x0000000406057890 */ /* 0x004fcc000ff1e0ff */
[----:B------:R-:W-:Y:S01]  /*02d0*/  IMAD.U32 R4, RZ, RZ, UR5 ;  /* 0x00000005ff047e24 */ /* 0x000fe2000f8e00ff */
[----:B---3--:R-:W-:Y:S02]  /*02e0*/  MOV R7, UR11 ;  /* 0x0000000b00077c02 */ /* 0x008fe40008000f00 */
[----:B-1----:R-:W-:Y:S01]  /*02f0*/  ISETP.EQ.U32.AND P0, PT, R0, UR4, PT ;  /* 0x0000000400007c0c */ /* 0x002fe2000bf02070 */
[----:B------:R-:W-:Y:S01]  /*0300*/  UIADD3.X UR4, UPT, UPT, URZ, UR7, URZ, UP0, !UPT ;  /* 0x00000007ff047290 */ /* 0x000fe200087fe4ff */
[----:B----4-:R-:W-:-:S05]  /*0310*/  IMAD.U32 R11, RZ, RZ, UR12 ;  /* 0x0000000cff0b7e24 */ /* 0x010fca000f8e00ff */
[----:B------:R-:W-:-:S06]  /*0320*/  MOV R5, UR4 ;  /* 0x0000000400057c02 */ /* 0x000fcc0008000f00 */
[----:B0-----:R-:W-:Y:S04]  /*0330*/  @P0 REDG.E.ADD.STRONG.GPU desc[UR8][R2.64], R7 ;  /* 0x000000070200098e */ /* 0x001fe8000c12e108 */
[----:B------:R-:W-:Y:S01]  /*0340*/  @P0 REDG.E.ADD.STRONG.GPU desc[UR8][R4.64], R11 ;  /* 0x0000000b0400098e */ /* 0x000fe2000c12e108 */
[----:B------:R-:W-:Y:S05]  /*0350*/  EXIT ;  /* 0x000000000000794d */ /* 0x000fea0003800000 */
.L_x_6:
[----:B------:R-:W-:-:S00]  /*0360*/  BRA `(.L_x_6) ;  /* 0xfffffffc00fc7947 */ /* 0x000fc0000383ffff */
[----:B------:R-:W-:-:S00]  /*0370*/  NOP ;  /* 0x0000000000007918 */ /* 0x000fc00000000000 */
        /* <DEDUP_REMOVED lines=8> */
.L_x_9:


//--------------------- .text._Z6warmupv          --------------------------
	.section	.text._Z6warmupv,"ax",@progbits
	.align	128
        .global         _Z6warmupv
        .type           _Z6warmupv,@function
        .size           _Z6warmupv,(.L_x_10 - _Z6warmupv)
        .other          _Z6warmupv,@"STO_CUDA_ENTRY STV_DEFAULT"
_Z6warmupv:
.text._Z6warmupv:
[----:B------:R-:W0:Y:S01]  /*0000*/  LDC R1, c[0x0][0x37c] ;  /* 0x0000df00ff017b82 */ /* 0x000e220000000800 */
[----:B------:R-:W1:Y:S07]  /*0010*/  S2R R0, SR_TID.X ;  /* 0x0000000000007919 */ /* 0x000e6e0000002100 */
[----:B------:R-:W2:Y:S01]  /*0020*/  S2UR UR4, SR_CTAID.X ;  /* 0x00000000000479c3 */ /* 0x000ea20000002500 */
[----:B------:R-:W2:Y:S02]  /*0030*/  LDCU UR5, c[0x0][0x360] ;  /* 0x00006c00ff0577ac */ /* 0x000ea40008000800 */
[----:B--2---:R-:W-:Y:S01]  /*0040*/  UIMAD UR4, UR4, UR5, URZ ;  /* 0x00000005040472a4 */ /* 0x004fe2000f8e02ff */
[----:B-1----:R-:W-:-:S05]  /*0050*/  IMAD.MOV R0, RZ, RZ, -R0 ;  /* 0x000000ffff007224 */ /* 0x002fca00078e0a00 */
[----:B------:R-:W-:-:S13]  /*0060*/  ISETP.NE.AND P0, PT, R0, UR4, PT ;  /* 0x0000000400007c0c */ /* 0x000fda000bf05270 */
[----:B0-----:R-:W-:Y:S05]  /*0070*/  @P0 EXIT ;  /* 0x000000000000094d */ /* 0x001fea0003800000 */
[----:B------:R-:W-:Y:S01]  /*0080*/  MOV R0, 0x8 ;  /* 0x0000000800007802 */ /* 0x000fe20000000f00 */
[----:B------:R-:W0:Y:S01]  /*0090*/  LDCU.64 UR4, c[0x4][URZ] ;  /* 0x01000000ff0477ac */ /* 0x000e220008000a00 */
[----:B------:R-:W-:Y:S02]  /*00a0*/  CS2R R6, SRZ ;  /* 0x0000000000067805 */ /* 0x000fe4000001ff00 */
[----:B------:R1:W2:Y:S01]  /*00b0*/  LDC.64 R2, c[0x4][R0] ;  /* 0x0100000000027b82 */ /* 0x0002a20000000a00 */
[----:B0-----:R-:W-:Y:S02]  /*00c0*/  IMAD.U32 R4, RZ, RZ, UR4 ;  /* 0x00000004ff047e24 */ /* 0x001fe4000f8e00ff */
[----:B-1----:R-:W-:-:S07]  /*00d0*/  IMAD.U32 R5, RZ, RZ, UR5 ;  /* 0x00000005ff057e24 */ /* 0x002fce000f8e00ff */
[----:B------:R-:W-:-:S07]  /*00e0*/  LEPC R20, `(.L_x_7) ;  /* 0x000000001014794e */ /* 0x000fce0000000000 */
[----:B--2---:R-:W-:Y:S05]  /*00f0*/  CALL.ABS.NOINC R2 ;  /* 0x0000000002007343 */ /* 0x004fea0003c00000 */
.L_x_7:
[----:B------:R-:W-:Y:S05]  /*0100*/  EXIT ;  /* 0x000000000000794d */ /* 0x000fea0003800000 */
.L_x_8:
        /* <DEDUP_REMOVED lines=15> */
.L_x_10:


//--------------------- .nv.global.init           --------------------------
	.section	.nv.global.init,"aw",@progbits
.nv.global.init:
	.type		$str,@object
	.size		$str,(.L_0 - $str)
$str:
        /*0000*/ 	.byte	0x77, 0x61, 0x72, 0x6d, 0x75, 0x70, 0x20, 0x63, 0x6f, 0x6d, 0x70, 0x6c, 0x65, 0x74, 0x65, 0x0a
        /*0010*/ 	.byte	0x00
.L_0:


//--------------------- .nv.shared.reserved.0     --------------------------
	.section	.nv.shared.reserved.0,"aw",@nobits
	.weak		__nv_reservedSMEM_offset_0_alias
	.size		__nv_reservedSMEM_offset_0_alias, 0, 64
	.other		__nv_reservedSMEM_offset_0_alias,@"STO_CUDA_RESERVED_SHARED STV_DEFAULT"
__nv_reservedSMEM_offset_0_alias:
	.zero		0
	.zero		64


//--------------------- .nv.constant0._Z13reduce_by_keyPKiS0_Pii --------------------------
	.section	.nv.constant0._Z13reduce_by_keyPKiS0_Pii,"a",@progbits
	.sectionflags	@""
	.align	4
.nv.constant0._Z13reduce_by_keyPKiS0_Pii:
	.zero		924


//--------------------- .nv.constant0._Z6warmupv  --------------------------
	.section	.nv.constant0._Z6warmupv,"a",@progbits
	.sectionflags	@""
	.align	4
.nv.constant0._Z6warmupv:
	.zero		896


//--------------------- SYMBOLS --------------------------

	.type		.nv.reservedSmem.offset0,@object
	.size		.nv.reservedSmem.offset0,0x4
	.type		vprintf,@function
